//
// Generated by NVIDIA NVVM Compiler
//
// Compiler Build ID: CL-36424714
// Cuda compilation tools, release 13.0, V13.0.88
// Based on NVVM 20.0.0
//

.version 9.0
.target sm_100
.address_size 64

	// .globl	_Z13matmul_kernelPiS_S_iii
// _ZZ20matmul_kernel_sharedPiS_S_iiiE8a_shared has been demoted
// _ZZ20matmul_kernel_sharedPiS_S_iiiE8b_shared has been demoted

.visible .entry _Z13matmul_kernelPiS_S_iii(
	.param .u64 .ptr .align 1 _Z13matmul_kernelPiS_S_iii_param_0,
	.param .u64 .ptr .align 1 _Z13matmul_kernelPiS_S_iii_param_1,
	.param .u64 .ptr .align 1 _Z13matmul_kernelPiS_S_iii_param_2,
	.param .u32 _Z13matmul_kernelPiS_S_iii_param_3,
	.param .u32 _Z13matmul_kernelPiS_S_iii_param_4,
	.param .u32 _Z13matmul_kernelPiS_S_iii_param_5
)
{
	.reg .pred 	%p<13>;
	.reg .b32 	%r<107>;
	.reg .b64 	%rd<53>;

	ld.param.u64 	%rd7, [_Z13matmul_kernelPiS_S_iii_param_0];
	ld.param.u64 	%rd8, [_Z13matmul_kernelPiS_S_iii_param_1];
	ld.param.u64 	%rd6, [_Z13matmul_kernelPiS_S_iii_param_2];
	ld.param.u32 	%r32, [_Z13matmul_kernelPiS_S_iii_param_3];
	ld.param.u32 	%r30, [_Z13matmul_kernelPiS_S_iii_param_4];
	ld.param.u32 	%r31, [_Z13matmul_kernelPiS_S_iii_param_5];
	cvta.to.global.u64 	%rd1, %rd8;
	cvta.to.global.u64 	%rd2, %rd7;
	mov.u32 	%r33, %ctaid.y;
	mov.u32 	%r34, %ntid.y;
	mov.u32 	%r35, %tid.y;
	mad.lo.s32 	%r1, %r33, %r34, %r35;
	mov.u32 	%r36, %ctaid.x;
	mov.u32 	%r37, %ntid.x;
	mov.u32 	%r38, %tid.x;
	mad.lo.s32 	%r2, %r36, %r37, %r38;
	setp.ge.s32 	%p1, %r1, %r32;
	setp.ge.s32 	%p2, %r2, %r31;
	or.pred  	%p3, %p1, %p2;
	@%p3 bra 	$L__BB0_14;
	setp.lt.s32 	%p4, %r30, 1;
	mov.b32 	%r106, 0;
	@%p4 bra 	$L__BB0_13;
	mul.lo.s32 	%r3, %r30, %r1;
	and.b32  	%r4, %r30, 7;
	setp.lt.u32 	%p5, %r30, 8;
	mov.b32 	%r101, 0;
	mov.u32 	%r106, %r101;
	@%p5 bra 	$L__BB0_5;
	and.b32  	%r101, %r30, 2147483640;
	neg.s32 	%r95, %r101;
	shl.b32 	%r7, %r31, 3;
	mul.wide.u32 	%rd9, %r3, 4;
	add.s64 	%rd10, %rd9, %rd2;
	add.s64 	%rd52, %rd10, 16;
	mov.b32 	%r106, 0;
	mul.wide.s32 	%rd13, %r31, 4;
	mov.u32 	%r94, %r2;
$L__BB0_4:
	.pragma "nounroll";
	ld.global.u32 	%r43, [%rd52+-16];
	mul.wide.s32 	%rd11, %r94, 4;
	add.s64 	%rd12, %rd1, %rd11;
	ld.global.u32 	%r44, [%rd12];
	mad.lo.s32 	%r45, %r44, %r43, %r106;
	ld.global.u32 	%r46, [%rd52+-12];
	add.s64 	%rd14, %rd12, %rd13;
	ld.global.u32 	%r47, [%rd14];
	mad.lo.s32 	%r48, %r47, %r46, %r45;
	ld.global.u32 	%r49, [%rd52+-8];
	add.s64 	%rd15, %rd14, %rd13;
	ld.global.u32 	%r50, [%rd15];
	mad.lo.s32 	%r51, %r50, %r49, %r48;
	ld.global.u32 	%r52, [%rd52+-4];
	add.s64 	%rd16, %rd15, %rd13;
	ld.global.u32 	%r53, [%rd16];
	mad.lo.s32 	%r54, %r53, %r52, %r51;
	ld.global.u32 	%r55, [%rd52];
	add.s64 	%rd17, %rd16, %rd13;
	ld.global.u32 	%r56, [%rd17];
	mad.lo.s32 	%r57, %r56, %r55, %r54;
	ld.global.u32 	%r58, [%rd52+4];
	add.s64 	%rd18, %rd17, %rd13;
	ld.global.u32 	%r59, [%rd18];
	mad.lo.s32 	%r60, %r59, %r58, %r57;
	ld.global.u32 	%r61, [%rd52+8];
	add.s64 	%rd19, %rd18, %rd13;
	ld.global.u32 	%r62, [%rd19];
	mad.lo.s32 	%r63, %r62, %r61, %r60;
	ld.global.u32 	%r64, [%rd52+12];
	add.s64 	%rd20, %rd19, %rd13;
	ld.global.u32 	%r65, [%rd20];
	mad.lo.s32 	%r106, %r65, %r64, %r63;
	add.s32 	%r95, %r95, 8;
	add.s32 	%r94, %r94, %r7;
	add.s64 	%rd52, %rd52, 32;
	setp.ne.s32 	%p6, %r95, 0;
	@%p6 bra 	$L__BB0_4;
$L__BB0_5:
	setp.eq.s32 	%p7, %r4, 0;
	@%p7 bra 	$L__BB0_13;
	and.b32  	%r17, %r30, 3;
	setp.lt.u32 	%p8, %r4, 4;
	@%p8 bra 	$L__BB0_8;
	add.s32 	%r67, %r101, %r3;
	mul.wide.u32 	%rd21, %r67, 4;
	add.s64 	%rd22, %rd2, %rd21;
	ld.global.u32 	%r68, [%rd22];
	mad.lo.s32 	%r69, %r101, %r31, %r2;
	mul.wide.s32 	%rd23, %r69, 4;
	add.s64 	%rd24, %rd1, %rd23;
	ld.global.u32 	%r70, [%rd24];
	mad.lo.s32 	%r71, %r70, %r68, %r106;
	cvt.u64.u32 	%rd25, %r3;
	cvt.u64.u32 	%rd26, %r101;
	add.s64 	%rd27, %rd26, %rd25;
	shl.b64 	%rd28, %rd27, 2;
	add.s64 	%rd29, %rd2, %rd28;
	ld.global.u32 	%r72, [%rd29+4];
	mul.wide.s32 	%rd30, %r31, 4;
	add.s64 	%rd31, %rd24, %rd30;
	ld.global.u32 	%r73, [%rd31];
	mad.lo.s32 	%r74, %r73, %r72, %r71;
	ld.global.u32 	%r75, [%rd29+8];
	add.s64 	%rd32, %rd31, %rd30;
	ld.global.u32 	%r76, [%rd32];
	mad.lo.s32 	%r77, %r76, %r75, %r74;
	ld.global.u32 	%r78, [%rd29+12];
	add.s64 	%rd33, %rd32, %rd30;
	ld.global.u32 	%r79, [%rd33];
	mad.lo.s32 	%r106, %r79, %r78, %r77;
	add.s32 	%r101, %r101, 4;
$L__BB0_8:
	setp.eq.s32 	%p9, %r17, 0;
	@%p9 bra 	$L__BB0_13;
	setp.eq.s32 	%p10, %r17, 1;
	@%p10 bra 	$L__BB0_11;
	add.s32 	%r81, %r101, %r3;
	mul.wide.u32 	%rd34, %r81, 4;
	add.s64 	%rd35, %rd2, %rd34;
	ld.global.u32 	%r82, [%rd35];
	mad.lo.s32 	%r83, %r101, %r31, %r2;
	mul.wide.s32 	%rd36, %r83, 4;
	add.s64 	%rd37, %rd1, %rd36;
	ld.global.u32 	%r84, [%rd37];
	mad.lo.s32 	%r85, %r84, %r82, %r106;
	cvt.u64.u32 	%rd38, %r3;
	cvt.u64.u32 	%rd39, %r101;
	add.s64 	%rd40, %rd39, %rd38;
	shl.b64 	%rd41, %rd40, 2;
	add.s64 	%rd42, %rd2, %rd41;
	ld.global.u32 	%r86, [%rd42+4];
	mul.wide.s32 	%rd43, %r31, 4;
	add.s64 	%rd44, %rd37, %rd43;
	ld.global.u32 	%r87, [%rd44];
	mad.lo.s32 	%r106, %r87, %r86, %r85;
	add.s32 	%r101, %r101, 2;
$L__BB0_11:
	and.b32  	%r88, %r30, 1;
	setp.eq.b32 	%p11, %r88, 1;
	not.pred 	%p12, %p11;
	@%p12 bra 	$L__BB0_13;
	add.s32 	%r89, %r101, %r3;
	mul.wide.u32 	%rd45, %r89, 4;
	add.s64 	%rd46, %rd2, %rd45;
	ld.global.u32 	%r90, [%rd46];
	mad.lo.s32 	%r91, %r101, %r31, %r2;
	mul.wide.s32 	%rd47, %r91, 4;
	add.s64 	%rd48, %rd1, %rd47;
	ld.global.u32 	%r92, [%rd48];
	mad.lo.s32 	%r106, %r92, %r90, %r106;
$L__BB0_13:
	mad.lo.s32 	%r93, %r31, %r1, %r2;
	cvta.to.global.u64 	%rd49, %rd6;
	mul.wide.s32 	%rd50, %r93, 4;
	add.s64 	%rd51, %rd49, %rd50;
	st.global.u32 	[%rd51], %r106;
$L__BB0_14:
	ret;

}
	// .globl	_Z20matmul_kernel_sharedPiS_S_iii
.visible .entry _Z20matmul_kernel_sharedPiS_S_iii(
	.param .u64 .ptr .align 1 _Z20matmul_kernel_sharedPiS_S_iii_param_0,
	.param .u64 .ptr .align 1 _Z20matmul_kernel_sharedPiS_S_iii_param_1,
	.param .u64 .ptr .align 1 _Z20matmul_kernel_sharedPiS_S_iii_param_2,
	.param .u32 _Z20matmul_kernel_sharedPiS_S_iii_param_3,
	.param .u32 _Z20matmul_kernel_sharedPiS_S_iii_param_4,
	.param .u32 _Z20matmul_kernel_sharedPiS_S_iii_param_5
)
{
	.reg .pred 	%p<12>;
	.reg .b32 	%r<152>;
	.reg .b64 	%rd<13>;
	// demoted variable
	.shared .align 4 .b8 _ZZ20matmul_kernel_sharedPiS_S_iiiE8a_shared[4096];
	// demoted variable
	.shared .align 4 .b8 _ZZ20matmul_kernel_sharedPiS_S_iiiE8b_shared[4096];
	ld.param.u64 	%rd3, [_Z20matmul_kernel_sharedPiS_S_iii_param_0];
	ld.param.u64 	%rd4, [_Z20matmul_kernel_sharedPiS_S_iii_param_1];
	ld.param.u64 	%rd5, [_Z20matmul_kernel_sharedPiS_S_iii_param_2];
	ld.param.u32 	%r30, [_Z20matmul_kernel_sharedPiS_S_iii_param_3];
	ld.param.u32 	%r31, [_Z20matmul_kernel_sharedPiS_S_iii_param_4];
	ld.param.u32 	%r32, [_Z20matmul_kernel_sharedPiS_S_iii_param_5];
	mov.u32 	%r34, %ctaid.y;
	mov.u32 	%r35, %ntid.y;
	mov.u32 	%r145, %tid.y;
	mad.lo.s32 	%r2, %r34, %r35, %r145;
	mov.u32 	%r36, %ctaid.x;
	mov.u32 	%r37, %ntid.x;
	mov.u32 	%r143, %tid.x;
	mad.lo.s32 	%r4, %r36, %r37, %r143;
	setp.lt.s32 	%p1, %r31, 1;
	mov.b32 	%r151, 0;
	@%p1 bra 	$L__BB1_7;
	add.s32 	%r39, %r31, 31;
	shr.u32 	%r40, %r39, 5;
	shl.b32 	%r41, %r145, 7;
	mov.u32 	%r42, _ZZ20matmul_kernel_sharedPiS_S_iiiE8a_shared;
	add.s32 	%r5, %r42, %r41;
	shl.b32 	%r43, %r143, 2;
	add.s32 	%r6, %r5, %r43;
	mov.u32 	%r44, _ZZ20matmul_kernel_sharedPiS_S_iiiE8b_shared;
	add.s32 	%r8, %r44, %r43;
	add.s32 	%r7, %r8, %r41;
	neg.s32 	%r147, %r40;
	mad.lo.s32 	%r146, %r145, %r32, %r4;
	shl.b32 	%r11, %r32, 5;
	mad.lo.s32 	%r144, %r31, %r2, %r143;
	cvta.to.global.u64 	%rd1, %rd3;
	cvta.to.global.u64 	%rd2, %rd4;
	mov.b32 	%r151, 0;
$L__BB1_2:
	setp.ge.s32 	%p2, %r2, %r30;
	setp.ge.u32 	%p3, %r143, %r31;
	mov.b32 	%r149, 0;
	or.pred  	%p4, %p3, %p2;
	@%p4 bra 	$L__BB1_4;
	mul.wide.u32 	%rd6, %r144, 4;
	add.s64 	%rd7, %rd1, %rd6;
	ld.global.u32 	%r149, [%rd7];
$L__BB1_4:
	setp.ge.s32 	%p5, %r4, %r32;
	st.shared.u32 	[%r6], %r149;
	setp.ge.u32 	%p6, %r145, %r31;
	mov.b32 	%r150, 0;
	or.pred  	%p7, %p5, %p6;
	@%p7 bra 	$L__BB1_6;
	mul.wide.u32 	%rd8, %r146, 4;
	add.s64 	%rd9, %rd2, %rd8;
	ld.global.u32 	%r150, [%rd9];
$L__BB1_6:
	st.shared.u32 	[%r7], %r150;
	bar.sync 	0;
	ld.shared.u32 	%r47, [%r5];
	ld.shared.u32 	%r48, [%r8];
	mad.lo.s32 	%r49, %r48, %r47, %r151;
	ld.shared.u32 	%r50, [%r5+4];
	ld.shared.u32 	%r51, [%r8+128];
	mad.lo.s32 	%r52, %r51, %r50, %r49;
	ld.shared.u32 	%r53, [%r5+8];
	ld.shared.u32 	%r54, [%r8+256];
	mad.lo.s32 	%r55, %r54, %r53, %r52;
	ld.shared.u32 	%r56, [%r5+12];
	ld.shared.u32 	%r57, [%r8+384];
	mad.lo.s32 	%r58, %r57, %r56, %r55;
	ld.shared.u32 	%r59, [%r5+16];
	ld.shared.u32 	%r60, [%r8+512];
	mad.lo.s32 	%r61, %r60, %r59, %r58;
	ld.shared.u32 	%r62, [%r5+20];
	ld.shared.u32 	%r63, [%r8+640];
	mad.lo.s32 	%r64, %r63, %r62, %r61;
	ld.shared.u32 	%r65, [%r5+24];
	ld.shared.u32 	%r66, [%r8+768];
	mad.lo.s32 	%r67, %r66, %r65, %r64;
	ld.shared.u32 	%r68, [%r5+28];
	ld.shared.u32 	%r69, [%r8+896];
	mad.lo.s32 	%r70, %r69, %r68, %r67;
	ld.shared.u32 	%r71, [%r5+32];
	ld.shared.u32 	%r72, [%r8+1024];
	mad.lo.s32 	%r73, %r72, %r71, %r70;
	ld.shared.u32 	%r74, [%r5+36];
	ld.shared.u32 	%r75, [%r8+1152];
	mad.lo.s32 	%r76, %r75, %r74, %r73;
	ld.shared.u32 	%r77, [%r5+40];
	ld.shared.u32 	%r78, [%r8+1280];
	mad.lo.s32 	%r79, %r78, %r77, %r76;
	ld.shared.u32 	%r80, [%r5+44];
	ld.shared.u32 	%r81, [%r8+1408];
	mad.lo.s32 	%r82, %r81, %r80, %r79;
	ld.shared.u32 	%r83, [%r5+48];
	ld.shared.u32 	%r84, [%r8+1536];
	mad.lo.s32 	%r85, %r84, %r83, %r82;
	ld.shared.u32 	%r86, [%r5+52];
	ld.shared.u32 	%r87, [%r8+1664];
	mad.lo.s32 	%r88, %r87, %r86, %r85;
	ld.shared.u32 	%r89, [%r5+56];
	ld.shared.u32 	%r90, [%r8+1792];
	mad.lo.s32 	%r91, %r90, %r89, %r88;
	ld.shared.u32 	%r92, [%r5+60];
	ld.shared.u32 	%r93, [%r8+1920];
	mad.lo.s32 	%r94, %r93, %r92, %r91;
	ld.shared.u32 	%r95, [%r5+64];
	ld.shared.u32 	%r96, [%r8+2048];
	mad.lo.s32 	%r97, %r96, %r95, %r94;
	ld.shared.u32 	%r98, [%r5+68];
	ld.shared.u32 	%r99, [%r8+2176];
	mad.lo.s32 	%r100, %r99, %r98, %r97;
	ld.shared.u32 	%r101, [%r5+72];
	ld.shared.u32 	%r102, [%r8+2304];
	mad.lo.s32 	%r103, %r102, %r101, %r100;
	ld.shared.u32 	%r104, [%r5+76];
	ld.shared.u32 	%r105, [%r8+2432];
	mad.lo.s32 	%r106, %r105, %r104, %r103;
	ld.shared.u32 	%r107, [%r5+80];
	ld.shared.u32 	%r108, [%r8+2560];
	mad.lo.s32 	%r109, %r108, %r107, %r106;
	ld.shared.u32 	%r110, [%r5+84];
	ld.shared.u32 	%r111, [%r8+2688];
	mad.lo.s32 	%r112, %r111, %r110, %r109;
	ld.shared.u32 	%r113, [%r5+88];
	ld.shared.u32 	%r114, [%r8+2816];
	mad.lo.s32 	%r115, %r114, %r113, %r112;
	ld.shared.u32 	%r116, [%r5+92];
	ld.shared.u32 	%r117, [%r8+2944];
	mad.lo.s32 	%r118, %r117, %r116, %r115;
	ld.shared.u32 	%r119, [%r5+96];
	ld.shared.u32 	%r120, [%r8+3072];
	mad.lo.s32 	%r121, %r120, %r119, %r118;
	ld.shared.u32 	%r122, [%r5+100];
	ld.shared.u32 	%r123, [%r8+3200];
	mad.lo.s32 	%r124, %r123, %r122, %r121;
	ld.shared.u32 	%r125, [%r5+104];
	ld.shared.u32 	%r126, [%r8+3328];
	mad.lo.s32 	%r127, %r126, %r125, %r124;
	ld.shared.u32 	%r128, [%r5+108];
	ld.shared.u32 	%r129, [%r8+3456];
	mad.lo.s32 	%r130, %r129, %r128, %r127;
	ld.shared.u32 	%r131, [%r5+112];
	ld.shared.u32 	%r132, [%r8+3584];
	mad.lo.s32 	%r133, %r132, %r131, %r130;
	ld.shared.u32 	%r134, [%r5+116];
	ld.shared.u32 	%r135, [%r8+3712];
	mad.lo.s32 	%r136, %r135, %r134, %r133;
	ld.shared.u32 	%r137, [%r5+120];
	ld.shared.u32 	%r138, [%r8+3840];
	mad.lo.s32 	%r139, %r138, %r137, %r136;
	ld.shared.u32 	%r140, [%r5+124];
	ld.shared.u32 	%r141, [%r8+3968];
	mad.lo.s32 	%r151, %r141, %r140, %r139;
	bar.sync 	0;
	add.s32 	%r147, %r147, 1;
	setp.ne.s32 	%p8, %r147, 0;
	add.s32 	%r146, %r146, %r11;
	add.s32 	%r145, %r145, 32;
	add.s32 	%r144, %r144, 32;
	add.s32 	%r143, %r143, 32;
	@%p8 bra 	$L__BB1_2;
$L__BB1_7:
	setp.ge.s32 	%p9, %r2, %r30;
	setp.ge.s32 	%p10, %r4, %r32;
	or.pred  	%p11, %p9, %p10;
	@%p11 bra 	$L__BB1_9;
	mad.lo.s32 	%r142, %r32, %r2, %r4;
	cvta.to.global.u64 	%rd10, %rd5;
	mul.wide.u32 	%rd11, %r142, 4;
	add.s64 	%rd12, %rd10, %rd11;
	st.global.u32 	[%rd12], %r151;
$L__BB1_9:
	ret;

}


// ===== COMPILED SASS (sm_100) =====

	.target	sm_100

	.elftype	@"ET_EXEC"


//--------------------- .note.nv.tkinfo           --------------------------
	.section	.note.nv.tkinfo,"",@"SHT_NOTE"
	.sectionflags	@"SHF_NOTE_NV_TKINFO"
	.tkinfo
        /*0018*/ 	.word	0x00000002
        /*0030*/ 	.string	""
        /*0030*/ 	.string	"ptxas"
        /*0030*/ 	.string	"Cuda compilation tools, release 13.0, V13.0.88"
        /*0030*/ 	.string	"Build cuda_13.0.r13.0/compiler.36424714_0"
        /*0030*/ 	.string	"-arch sm_100 -m 64 "



//--------------------- .note.nv.cuinfo           --------------------------
	.section	.note.nv.cuinfo,"",@"SHT_NOTE"
	.sectionflags	@"SHF_NOTE_NV_CUINFO"
        /*0018*/ 	.short	0x0002
        /*001a*/ 	.short	0x0064
        /*001c*/ 	.short	0x0082
	.zero		2


//--------------------- .nv.info                  --------------------------
	.section	.nv.info,"",@"SHT_CUDA_INFO"
	.align	4


	//----- nvinfo : EIATTR_REGCOUNT
	.align		4
        /*0000*/ 	.byte	0x04, 0x2f
        /*0002*/ 	.short	(.L_1 - .L_0)
	.align		4
.L_0:
        /*0004*/ 	.word	index@(_Z13matmul_kernelPiS_S_iii)
        /*0008*/ 	.word	0x00000020


	//----- nvinfo : EIATTR_FRAME_SIZE
	.align		4
.L_1:
        /*000c*/ 	.byte	0x04, 0x11
        /*000e*/ 	.short	(.L_3 - .L_2)
	.align		4
.L_2:
        /*0010*/ 	.word	index@(_Z13matmul_kernelPiS_S_iii)
        /*0014*/ 	.word	0x00000000


	//----- nvinfo : EIATTR_REGCOUNT
	.align		4
.L_3:
        /*0018*/ 	.byte	0x04, 0x2f
        /*001a*/ 	.short	(.L_5 - .L_4)
	.align		4
.L_4:
        /*001c*/ 	.word	index@(_Z20matmul_kernel_sharedPiS_S_iii)
        /*0020*/ 	.word	0x00000020


	//----- nvinfo : EIATTR_FRAME_SIZE
	.align		4
.L_5:
        /*0024*/ 	.byte	0x04, 0x11
        /*0026*/ 	.short	(.L_7 - .L_6)
	.align		4
.L_6:
        /*0028*/ 	.word	index@(_Z20matmul_kernel_sharedPiS_S_iii)
        /*002c*/ 	.word	0x00000000


	//----- nvinfo : EIATTR_MIN_STACK_SIZE
	.align		4
.L_7:
        /*0030*/ 	.byte	0x04, 0x12
        /*0032*/ 	.short	(.L_9 - .L_8)
	.align		4
.L_8:
        /*0034*/ 	.word	index@(_Z20matmul_kernel_sharedPiS_S_iii)
        /*0038*/ 	.word	0x00000000


	//----- nvinfo : EIATTR_MIN_STACK_SIZE
	.align		4
.L_9:
        /*003c*/ 	.byte	0x04, 0x12
        /*003e*/ 	.short	(.L_11 - .L_10)
	.align		4
.L_10:
        /*0040*/ 	.word	index@(_Z13matmul_kernelPiS_S_iii)
        /*0044*/ 	.word	0x00000000
.L_11:


//--------------------- .nv.compat                --------------------------
	.section	.nv.compat,"",@"SHT_CUDA_COMPAT_INFO"
	.align	4
        /*0000*/ 	.byte	0x02, 0x09, 0x00, 0x00, 0x02, 0x02, 0x01, 0x00, 0x02, 0x05, 0x05, 0x00, 0x03, 0x07, 0x01, 0x01
        /*0010*/ 	.byte	0x02, 0x03, 0x00, 0x00, 0x02, 0x06, 0x01, 0x00, 0x04, 0x0b, 0x08, 0x00, 0x09, 0x00, 0x00, 0x00
        /*0020*/ 	.byte	0x00, 0x00, 0x00, 0x00


//--------------------- .nv.info._Z20matmul_kernel_sharedPiS_S_iii --------------------------
	.section	.nv.info._Z20matmul_kernel_sharedPiS_S_iii,"",@"SHT_CUDA_INFO"
	.sectionflags	@""
	.align	4


	//----- nvinfo : EIATTR_CUDA_API_VERSION
	.align		4
        /*0000*/ 	.byte	0x04, 0x37
        /*0002*/ 	.short	(.L_13 - .L_12)
.L_12:
        /*0004*/ 	.word	0x00000082


	//----- nvinfo : EIATTR_KPARAM_INFO
	.align		4
.L_13:
        /*0008*/ 	.byte	0x04, 0x17
        /*000a*/ 	.short	(.L_15 - .L_14)
.L_14:
        /*000c*/ 	.word	0x00000000
        /*0010*/ 	.short	0x0005
        /*0012*/ 	.short	0x0020
        /*0014*/ 	.byte	0x00, 0xf0, 0x11, 0x00


	//----- nvinfo : EIATTR_KPARAM_INFO
	.align		4
.L_15:
        /*0018*/ 	.byte	0x04, 0x17
        /*001a*/ 	.short	(.L_17 - .L_16)
.L_16:
        /*001c*/ 	.word	0x00000000
        /*0020*/ 	.short	0x0004
        /*0022*/ 	.short	0x001c
        /*0024*/ 	.byte	0x00, 0xf0, 0x11, 0x00


	//----- nvinfo : EIATTR_KPARAM_INFO
	.align		4
.L_17:
        /*0028*/ 	.byte	0x04, 0x17
        /*002a*/ 	.short	(.L_19 - .L_18)
.L_18:
        /*002c*/ 	.word	0x00000000
        /*0030*/ 	.short	0x0003
        /*0032*/ 	.short	0x0018
        /*0034*/ 	.byte	0x00, 0xf0, 0x11, 0x00


	//----- nvinfo : EIATTR_KPARAM_INFO
	.align		4
.L_19:
        /*0038*/ 	.byte	0x04, 0x17
        /*003a*/ 	.short	(.L_21 - .L_20)
.L_20:
        /*003c*/ 	.word	0x00000000
        /*0040*/ 	.short	0x0002
        /*0042*/ 	.short	0x0010
        /*0044*/ 	.byte	0x00, 0xf5, 0x21, 0x00


	//----- nvinfo : EIATTR_KPARAM_INFO
	.align		4
.L_21:
        /*0048*/ 	.byte	0x04, 0x17
        /*004a*/ 	.short	(.L_23 - .L_22)
.L_22:
        /*004c*/ 	.word	0x00000000
        /*0050*/ 	.short	0x0001
        /*0052*/ 	.short	0x0008
        /*0054*/ 	.byte	0x00, 0xf5, 0x21, 0x00


	//----- nvinfo : EIATTR_KPARAM_INFO
	.align		4
.L_23:
        /*0058*/ 	.byte	0x04, 0x17
        /*005a*/ 	.short	(.L_25 - .L_24)
.L_24:
        /*005c*/ 	.word	0x00000000
        /*0060*/ 	.short	0x0000
        /*0062*/ 	.short	0x0000
        /*0064*/ 	.byte	0x00, 0xf5, 0x21, 0x00


	//----- nvinfo : EIATTR_SPARSE_MMA_MASK
	.align		4
.L_25:
        /*0068*/ 	.byte	0x03, 0x50
        /*006a*/ 	.short	0x0000


	//----- nvinfo : EIATTR_MAXREG_COUNT
	.align		4
        /*006c*/ 	.byte	0x03, 0x1b
        /*006e*/ 	.short	0x00ff


	//----- nvinfo : EIATTR_NUM_BARRIERS
	.align		4
        /*0070*/ 	.byte	0x02, 0x4c
        /*0072*/ 	.byte	0x01
	.zero		1


	//----- nvinfo : EIATTR_MERCURY_ISA_VERSION
	.align		4
        /*0074*/ 	.byte	0x03, 0x5f
        /*0076*/ 	.short	0x0101


	//----- nvinfo : EIATTR_VRC_CTA_INIT_COUNT
	.align		4
        /*0078*/ 	.byte	0x02, 0x4a
	.zero		1
	.zero		1


	//----- nvinfo : EIATTR_EXIT_INSTR_OFFSETS
	.align		4
        /*007c*/ 	.byte	0x04, 0x1c
        /*007e*/ 	.short	(.L_27 - .L_26)


	//   ....[0]....
.L_26:
        /*0080*/ 	.word	0x00000840


	//   ....[1]....
        /*0084*/ 	.word	0x00000890


	//----- nvinfo : EIATTR_CBANK_PARAM_SIZE
	.align		4
.L_27:
        /*0088*/ 	.byte	0x03, 0x19
        /*008a*/ 	.short	0x0024


	//----- nvinfo : EIATTR_PARAM_CBANK
	.align		4
        /*008c*/ 	.byte	0x04, 0x0a
        /*008e*/ 	.short	(.L_29 - .L_28)
	.align		4
.L_28:
        /*0090*/ 	.word	index@(.nv.constant0._Z20matmul_kernel_sharedPiS_S_iii)
        /*0094*/ 	.short	0x0380
        /*0096*/ 	.short	0x0024


	//----- nvinfo : EIATTR_SW_WAR
	.align		4
.L_29:
        /*0098*/ 	.byte	0x04, 0x36
        /*009a*/ 	.short	(.L_31 - .L_30)
.L_30:
        /*009c*/ 	.word	0x00000008
.L_31:


//--------------------- .nv.info._Z13matmul_kernelPiS_S_iii --------------------------
	.section	.nv.info._Z13matmul_kernelPiS_S_iii,"",@"SHT_CUDA_INFO"
	.sectionflags	@""
	.align	4


	//----- nvinfo : EIATTR_CUDA_API_VERSION
	.align		4
        /*0000*/ 	.byte	0x04, 0x37
        /*0002*/ 	.short	(.L_33 - .L_32)
.L_32:
        /*0004*/ 	.word	0x00000082


	//----- nvinfo : EIATTR_KPARAM_INFO
	.align		4
.L_33:
        /*0008*/ 	.byte	0x04, 0x17
        /*000a*/ 	.short	(.L_35 - .L_34)
.L_34:
        /*000c*/ 	.word	0x00000000
        /*0010*/ 	.short	0x0005
        /*0012*/ 	.short	0x0020
        /*0014*/ 	.byte	0x00, 0xf0, 0x11, 0x00


	//----- nvinfo : EIATTR_KPARAM_INFO
	.align		4
.L_35:
        /*0018*/ 	.byte	0x04, 0x17
        /*001a*/ 	.short	(.L_37 - .L_36)
.L_36:
        /*001c*/ 	.word	0x00000000
        /*0020*/ 	.short	0x0004
        /*0022*/ 	.short	0x001c
        /*0024*/ 	.byte	0x00, 0xf0, 0x11, 0x00


	//----- nvinfo : EIATTR_KPARAM_INFO
	.align		4
.L_37:
        /*0028*/ 	.byte	0x04, 0x17
        /*002a*/ 	.short	(.L_39 - .L_38)
.L_38:
        /*002c*/ 	.word	0x00000000
        /*0030*/ 	.short	0x0003
        /*0032*/ 	.short	0x0018
        /*0034*/ 	.byte	0x00, 0xf0, 0x11, 0x00


	//----- nvinfo : EIATTR_KPARAM_INFO
	.align		4
.L_39:
        /*0038*/ 	.byte	0x04, 0x17
        /*003a*/ 	.short	(.L_41 - .L_40)
.L_40:
        /*003c*/ 	.word	0x00000000
        /*0040*/ 	.short	0x0002
        /*0042*/ 	.short	0x0010
        /*0044*/ 	.byte	0x00, 0xf5, 0x21, 0x00


	//----- nvinfo : EIATTR_KPARAM_INFO
	.align		4
.L_41:
        /*0048*/ 	.byte	0x04, 0x17
        /*004a*/ 	.short	(.L_43 - .L_42)
.L_42:
        /*004c*/ 	.word	0x00000000
        /*0050*/ 	.short	0x0001
        /*0052*/ 	.short	0x0008
        /*0054*/ 	.byte	0x00, 0xf5, 0x21, 0x00


	//----- nvinfo : EIATTR_KPARAM_INFO
	.align		4
.L_43:
        /*0058*/ 	.byte	0x04, 0x17
        /*005a*/ 	.short	(.L_45 - .L_44)
.L_44:
        /*005c*/ 	.word	0x00000000
        /*0060*/ 	.short	0x0000
        /*0062*/ 	.short	0x0000
        /*0064*/ 	.byte	0x00, 0xf5, 0x21, 0x00


	//----- nvinfo : EIATTR_SPARSE_MMA_MASK
	.align		4
.L_45:
        /*0068*/ 	.byte	0x03, 0x50
        /*006a*/ 	.short	0x0000


	//----- nvinfo : EIATTR_MAXREG_COUNT
	.align		4
        /*006c*/ 	.byte	0x03, 0x1b
        /*006e*/ 	.short	0x00ff


	//----- nvinfo : EIATTR_MERCURY_ISA_VERSION
	.align		4
        /*0070*/ 	.byte	0x03, 0x5f
        /*0072*/ 	.short	0x0101


	//----- nvinfo : EIATTR_VRC_CTA_INIT_COUNT
	.align		4
        /*0074*/ 	.byte	0x02, 0x4a
	.zero		1
	.zero		1


	//----- nvinfo : EIATTR_EXIT_INSTR_OFFSETS
	.align		4
        /*0078*/ 	.byte	0x04, 0x1c
        /*007a*/ 	.short	(.L_47 - .L_46)


	//   ....[0]....
.L_46:
        /*007c*/ 	.word	0x000000d0


	//   ....[1]....
        /*0080*/ 	.word	0x000008e0


	//----- nvinfo : EIATTR_CBANK_PARAM_SIZE
	.align		4
.L_47:
        /*0084*/ 	.byte	0x03, 0x19
        /*0086*/ 	.short	0x0024


	//----- nvinfo : EIATTR_PARAM_CBANK
	.align		4
        /*0088*/ 	.byte	0x04, 0x0a
        /*008a*/ 	.short	(.L_49 - .L_48)
	.align		4
.L_48:
        /*008c*/ 	.word	index@(.nv.constant0._Z13matmul_kernelPiS_S_iii)
        /*0090*/ 	.short	0x0380
        /*0092*/ 	.short	0x0024


	//----- nvinfo : EIATTR_SW_WAR
	.align		4
.L_49:
        /*0094*/ 	.byte	0x04, 0x36
        /*0096*/ 	.short	(.L_51 - .L_50)
.L_50:
        /*0098*/ 	.word	0x00000008
.L_51:


//--------------------- .nv.callgraph             --------------------------
	.section	.nv.callgraph,"",@"SHT_CUDA_CALLGRAPH"
	.align	4
	.sectionentsize	8
	.align		4
        /*0000*/ 	.word	0x00000000
	.align		4
        /*0004*/ 	.word	0xffffffff
	.align		4
        /*0008*/ 	.word	0x00000000
	.align		4
        /*000c*/ 	.word	0xfffffffe
	.align		4
        /*0010*/ 	.word	0x00000000
	.align		4
        /*0014*/ 	.word	0xfffffffd
	.align		4
        /*0018*/ 	.word	0x00000000
	.align		4
        /*001c*/ 	.word	0xfffffffc


//--------------------- .text._Z20matmul_kernel_sharedPiS_S_iii --------------------------
	.section	.text._Z20matmul_kernel_sharedPiS_S_iii,"ax",@progbits
	.align	128
        .global         _Z20matmul_kernel_sharedPiS_S_iii
        .type           _Z20matmul_kernel_sharedPiS_S_iii,@function
        .size           _Z20matmul_kernel_sharedPiS_S_iii,(.L_x_8 - _Z20matmul_kernel_sharedPiS_S_iii)
        .other          _Z20matmul_kernel_sharedPiS_S_iii,@"STO_CUDA_ENTRY STV_DEFAULT"
_Z20matmul_kernel_sharedPiS_S_iii:
.text._Z20matmul_kernel_sharedPiS_S_iii:
[----:B------:R-:W-:Y:S01]  /*0000*/  LDC R1, c[0x0][0x37c] ;  /* 0x0000df00ff017b82 */ /* 0x000fe20000000800 */
[----:B------:R-:W0:Y:S01]  /*0010*/  S2R R17, SR_TID.Y ;  /* 0x0000000000117919 */ /* 0x000e220000002200 */
[----:B------:R-:W1:Y:S06]  /*0020*/  LDCU UR10, c[0x0][0x39c] ;  /* 0x00007380ff0a77ac */ /* 0x000e6c0008000800 */
[----:B------:R-:W0:Y:S01]  /*0030*/  LDC R19, c[0x0][0x364] ;  /* 0x0000d900ff137b82 */ /* 0x000e220000000800 */
[----:B------:R-:W-:Y:S01]  /*0040*/  HFMA2 R21, -RZ, RZ, 0, 0 ;  /* 0x00000000ff157431 */ /* 0x000fe200000001ff */
[----:B------:R-:W2:Y:S01]  /*0050*/  S2R R16, SR_TID.X ;  /* 0x0000000000107919 */ /* 0x000ea20000002100 */
[----:B------:R-:W3:Y:S01]  /*0060*/  LDCU UR14, c[0x0][0x3a0] ;  /* 0x00007400ff0e77ac */ /* 0x000ee20008000800 */
[----:B------:R-:W4:Y:S04]  /*0070*/  LDCU.64 UR8, c[0x0][0x358] ;  /* 0x00006b00ff0877ac */ /* 0x000f280008000a00 */
[----:B------:R-:W0:Y:S08]  /*0080*/  S2UR UR4, SR_CTAID.Y ;  /* 0x00000000000479c3 */ /* 0x000e300000002600 */
[----:B------:R-:W2:Y:S01]  /*0090*/  S2UR UR5, SR_CTAID.X ;  /* 0x00000000000579c3 */ /* 0x000ea20000002500 */
[----:B-1----:R-:W-:-:S07]  /*00a0*/  UISETP.GE.AND UP0, UPT, UR10, 0x1, UPT ;  /* 0x000000010a00788c */ /* 0x002fce000bf06270 */
[----:B------:R-:W2:Y:S01]  /*00b0*/  LDC R18, c[0x0][0x360] ;  /* 0x0000d800ff127b82 */ /* 0x000ea20000000800 */
[----:B0-----:R-:W-:Y:S02]  /*00c0*/  IMAD R19, R19, UR4, R17 ;  /* 0x0000000413137c24 */ /* 0x001fe4000f8e0211 */
[----:B--2---:R-:W-:Y:S01]  /*00d0*/  IMAD R18, R18, UR5, R16 ;  /* 0x0000000512127c24 */ /* 0x004fe2000f8e0210 */
[----:B---34-:R-:W-:Y:S06]  /*00e0*/  BRA.U !UP0, `(.L_x_0) ;  /* 0x0000000508c87547 */ /* 0x018fec000b800000 */
[----:B------:R-:W0:Y:S01]  /*00f0*/  S2UR UR7, SR_CgaCtaId ;  /* 0x00000000000779c3 */ /* 0x000e220000008800 */
[----:B------:R-:W1:Y:S01]  /*0100*/  LDCU UR12, c[0x0][0x398] ;  /* 0x00007300ff0c77ac */ /* 0x000e620008000800 */
[----:B------:R-:W-:Y:S01]  /*0110*/  MOV R21, RZ ;  /* 0x000000ff00157202 */ /* 0x000fe20000000f00 */
[----:B------:R-:W-:Y:S01]  /*0120*/  IMAD R6, R19, UR10, R16 ;  /* 0x0000000a13067c24 */ /* 0x000fe2000f8e0210 */
[----:B------:R-:W2:Y:S04]  /*0130*/  LDCU UR11, c[0x0][0x3a0] ;  /* 0x00007400ff0b77ac */ /* 0x000ea80008000800 */
[----:B------:R-:W3:Y:S01]  /*0140*/  LDC R0, c[0x0][0x3a0] ;  /* 0x0000e800ff007b82 */ /* 0x000ee20000000800 */
[----:B------:R-:W-:Y:S01]  /*0150*/  UMOV UR5, 0x400 ;  /* 0x0000040000057882 */ /* 0x000fe20000000000 */
[----:B------:R-:W-:-:S02]  /*0160*/  UIADD3 UR4, UPT, UPT, UR10, 0x1f, URZ ;  /* 0x0000001f0a047890 */ /* 0x000fc4000fffe0ff */
[----:B------:R-:W-:Y:S02]  /*0170*/  UIADD3 UR6, UPT, UPT, UR5, 0x1000, URZ ;  /* 0x0000100005067890 */ /* 0x000fe4000fffe0ff */
[----:B------:R-:W-:Y:S01]  /*0180*/  USHF.R.U32.HI UR4, URZ, 0x5, UR4 ;  /* 0x00000005ff047899 */ /* 0x000fe20008011604 */
[----:B------:R-:W4:Y:S01]  /*0190*/  LDCU UR13, c[0x0][0x39c] ;  /* 0x00007380ff0d77ac */ /* 0x000f220008000800 */
[----:B-1----:R-:W-:Y:S02]  /*01a0*/  ISETP.GE.AND P1, PT, R19, UR12, PT ;  /* 0x0000000c13007c0c */ /* 0x002fe4000bf26270 */
[----:B------:R-:W-:Y:S01]  /*01b0*/  UIADD3 UR4, UPT, UPT, -UR4, URZ, URZ ;  /* 0x000000ff04047290 */ /* 0x000fe2000fffe1ff */
[----:B--2---:R-:W-:Y:S01]  /*01c0*/  IMAD R7, R17, UR11, R18 ;  /* 0x0000000b11077c24 */ /* 0x004fe2000f8e0212 */
[----:B0-----:R-:W-:Y:S02]  /*01d0*/  ULEA UR5, UR7, UR5, 0x18 ;  /* 0x0000000507057291 */ /* 0x001fe4000f8ec0ff */
[----:B------:R-:W-:-:S04]  /*01e0*/  ULEA UR6, UR7, UR6, 0x18 ;  /* 0x0000000607067291 */ /* 0x000fc8000f8ec0ff */
[C---:B------:R-:W-:Y:S02]  /*01f0*/  LEA R5, R17.reuse, UR5, 0x7 ;  /* 0x0000000511057c11 */ /* 0x040fe4000f8e38ff */
[C---:B------:R-:W-:Y:S02]  /*0200*/  LEA R2, R16.reuse, UR6, 0x2 ;  /* 0x0000000610027c11 */ /* 0x040fe4000f8e10ff */
[----:B------:R-:W-:Y:S02]  /*0210*/  LEA R4, R16, R5, 0x2 ;  /* 0x0000000510047211 */ /* 0x000fe400078e10ff */
[----:B----4-:R-:W-:-:S07]  /*0220*/  LEA R3, R17, R2, 0x7 ;  /* 0x0000000211037211 */ /* 0x010fce00078e38ff */
.L_x_1:
[----:B------:R-:W-:Y:S01]  /*0230*/  ISETP.GE.U32.AND P0, PT, R17, UR13, PT ;  /* 0x0000000d11007c0c */ /* 0x000fe2000bf06070 */
[----:B------:R-:W-:Y:S01]  /*0240*/  HFMA2 R24, -RZ, RZ, 0, 0 ;  /* 0x00000000ff187431 */ /* 0x000fe200000001ff */
[----:B------:R-:W-:Y:S02]  /*0250*/  ISETP.GE.U32.OR P2, PT, R16, UR13, P1 ;  /* 0x0000000d10007c0c */ /* 0x000fe40008f46470 */
[----:B---3--:R-:W-:Y:S02]  /*0260*/  ISETP.GE.OR P0, PT, R18, R0, P0 ;  /* 0x000000001200720c */ /* 0x008fe40000706670 */
[----:B------:R-:W-:-:S09]  /*0270*/  MOV R29, RZ ;  /* 0x000000ff001d7202 */ /* 0x000fd20000000f00 */
[----:B------:R-:W0:Y:S08]  /*0280*/  @!P2 LDC.64 R10, c[0x0][0x380] ;  /* 0x0000e000ff0aab82 */ /* 0x000e300000000a00 */
[----:B------:R-:W1:Y:S01]  /*0290*/  @!P0 LDC.64 R8, c[0x0][0x388] ;  /* 0x0000e200ff088b82 */ /* 0x000e620000000a00 */
[----:B0-----:R-:W-:-:S05]  /*02a0*/  @!P2 IMAD.WIDE.U32 R10, R6, 0x4, R10 ;  /* 0x00000004060aa825 */ /* 0x001fca00078e000a */
[----:B------:R-:W2:Y:S01]  /*02b0*/  @!P2 LDG.E R29, desc[UR8][R10.64] ;  /* 0x000000080a1da981 */ /* 0x000ea2000c1e1900 */
[----:B-1----:R-:W-:-:S05]  /*02c0*/  @!P0 IMAD.WIDE.U32 R22, R7, 0x4, R8 ;  /* 0x0000000407168825 */ /* 0x002fca00078e0008 */
[----:B------:R-:W3:Y:S01]  /*02d0*/  @!P0 LDG.E R24, desc[UR8][R22.64] ;  /* 0x0000000816188981 */ /* 0x000ee2000c1e1900 */
[----:B------:R-:W-:-:S04]  /*02e0*/  UIADD3 UR4, UPT, UPT, UR4, 0x1, URZ ;  /* 0x0000000104047890 */ /* 0x000fc8000fffe0ff */
[----:B------:R-:W-:Y:S01]  /*02f0*/  UISETP.NE.AND UP0, UPT, UR4, URZ, UPT ;  /* 0x000000ff0400728c */ /* 0x000fe2000bf05270 */
[----:B------:R-:W-:Y:S01]  /*0300*/  IADD3 R17, PT, PT, R17, 0x20, RZ ;  /* 0x0000002011117810 */ /* 0x000fe20007ffe0ff */
[----:B--2---:R-:W-:Y:S04]  /*0310*/  STS [R4], R29 ;  /* 0x0000001d04007388 */ /* 0x004fe80000000800 */
[----:B---3--:R-:W-:Y:S01]  /*0320*/  STS [R3], R24 ;  /* 0x0000001803007388 */ /* 0x008fe20000000800 */
[----:B------:R-:W-:Y:S06]  /*0330*/  BAR.SYNC.DEFER_BLOCKING 0x0 ;  /* 0x0000000000007b1d */ /* 0x000fec0000010000 */
[----:B------:R-:W-:Y:S04]  /*0340*/  LDS R28, [R2] ;  /* 0x00000000021c7984 */ /* 0x000fe80000000800 */
[----:B------:R-:W0:Y:S04]  /*0350*/  LDS.128 R12, [R5] ;  /* 0x00000000050c7984 */ /* 0x000e280000000c00 */
[----:B------:R-:W1:Y:S04]  /*0360*/  LDS R22, [R2+0x80] ;  /* 0x0000800002167984 */ /* 0x000e680000000800 */
[----:B------:R-:W2:Y:S04]  /*0370*/  LDS R27, [R2+0x100] ;  /* 0x00010000021b7984 */ /* 0x000ea80000000800 */
[----:B------:R-:W3:Y:S04]  /*0380*/  LDS R26, [R2+0x180] ;  /* 0x00018000021a7984 */ /* 0x000ee80000000800 */
[----:B------:R-:W-:Y:S04]  /*0390*/  LDS R25, [R2+0x200] ;  /* 0x0002000002197984 */ /* 0x000fe80000000800 */
[----:B------:R-:W4:Y:S04]  /*03a0*/  LDS.128 R8, [R5+0x10] ;  /* 0x0000100005087984 */ /* 0x000f280000000c00 */
[----:B------:R-:W5:Y:S04]  /*03b0*/  LDS R20, [R2+0x280] ;  /* 0x0002800002147984 */ /* 0x000f680000000800 */
[----:B------:R-:W-:Y:S04]  /*03c0*/  LDS R24, [R2+0x380] ;  /* 0x0003800002187984 */ /* 0x000fe80000000800 */
[----:B------:R-:W-:Y:S01]  /*03d0*/  LDS R23, [R2+0x400] ;  /* 0x0004000002177984 */ /* 0x000fe20000000800 */
[----:B0-----:R-:W-:-:S03]  /*03e0*/  IMAD R12, R12, R28, R21 ;  /* 0x0000001c0c0c7224 */ /* 0x001fc600078e0215 */
[----:B------:R-:W0:Y:S01]  /*03f0*/  LDS R21, [R2+0x300] ;  /* 0x0003000002157984 */ /* 0x000e220000000800 */
[----:B-1----:R-:W-:-:S03]  /*0400*/  IMAD R12, R22, R13, R12 ;  /* 0x0000000d160c7224 */ /* 0x002fc600078e020c */
[----:B------:R-:W-:Y:S01]  /*0410*/  LDS R22, [R2+0x480] ;  /* 0x0004800002167984 */ /* 0x000fe20000000800 */
[----:B--2---:R-:W-:-:S04]  /*0420*/  IMAD R12, R27, R14, R12 ;  /* 0x0000000e1b0c7224 */ /* 0x004fc800078e020c */
[----:B---3--:R-:W-:Y:S02]  /*0430*/  IMAD R26, R26, R15, R12 ;  /* 0x0000000f1a1a7224 */ /* 0x008fe400078e020c */
[----:B------:R-:W1:Y:S02]  /*0440*/  LDS.128 R12, [R5+0x20] ;  /* 0x00002000050c7984 */ /* 0x000e640000000c00 */
[----:B----4-:R-:W-:Y:S02]  /*0450*/  IMAD R8, R8, R25, R26 ;  /* 0x0000001908087224 */ /* 0x010fe400078e021a */
[----:B------:R-:W2:Y:S02]  /*0460*/  LDS R25, [R2+0x500] ;  /* 0x0005000002197984 */ /* 0x000ea40000000800 */
[----:B-----5:R-:W-:Y:S02]  /*0470*/  IMAD R8, R20, R9, R8 ;  /* 0x0000000914087224 */ /* 0x020fe400078e0208 */
[----:B------:R-:W3:Y:S04]  /*0480*/  LDS R26, [R2+0x580] ;  /* 0x00058000021a7984 */ /* 0x000ee80000000800 */
[----:B------:R-:W-:Y:S01]  /*0490*/  LDS R20, [R2+0x680] ;  /* 0x0006800002147984 */ /* 0x000fe20000000800 */
[----:B0-----:R-:W-:-:S03]  /*04a0*/  IMAD R8, R21, R10, R8 ;  /* 0x0000000a15087224 */ /* 0x001fc600078e0208 */
[----:B------:R-:W-:Y:S01]  /*04b0*/  LDS R21, [R2+0x600] ;  /* 0x0006000002157984 */ /* 0x000fe20000000800 */
[----:B------:R-:W-:-:S03]  /*04c0*/  IMAD R24, R24, R11, R8 ;  /* 0x0000000b18187224 */ /* 0x000fc600078e0208 */
[----:B------:R-:W0:Y:S01]  /*04d0*/  LDS.128 R8, [R5+0x30] ;  /* 0x0000300005087984 */ /* 0x000e220000000c00 */
[----:B-1----:R-:W-:-:S03]  /*04e0*/  IMAD R12, R12, R23, R24 ;  /* 0x000000170c0c7224 */ /* 0x002fc600078e0218 */
[----:B------:R-:W1:Y:S01]  /*04f0*/  LDS R23, [R2+0x700] ;  /* 0x0007000002177984 */ /* 0x000e620000000800 */
[----:B------:R-:W-:-:S03]  /*0500*/  IMAD R12, R22, R13, R12 ;  /* 0x0000000d160c7224 */ /* 0x000fc600078e020c */
[----:B------:R-:W4:Y:S01]  /*0510*/  LDS R24, [R2+0x780] ;  /* 0x0007800002187984 */ /* 0x000f220000000800 */
[----:B--2---:R-:W-:-:S03]  /*0520*/  IMAD R12, R25, R14, R12 ;  /* 0x0000000e190c7224 */ /* 0x004fc600078e020c */
[----:B------:R-:W-:Y:S01]  /*0530*/  LDS R25, [R2+0x800] ;  /* 0x0008000002197984 */ /* 0x000fe20000000800 */
[----:B---3--:R-:W-:-:S03]  /*0540*/  IMAD R26, R26, R15, R12 ;  /* 0x0000000f1a1a7224 */ /* 0x008fc600078e020c */
[----:B------:R-:W2:Y:S04]  /*0550*/  LDS.128 R12, [R5+0x40] ;  /* 0x00004000050c7984 */ /* 0x000ea80000000c00 */
[----:B------:R-:W3:Y:S01]  /*0560*/  LDS R22, [R2+0x880] ;  /* 0x0008800002167984 */ /* 0x000ee20000000800 */
[----:B0-----:R-:W-:-:S03]  /*0570*/  IMAD R8, R8, R21, R26 ;  /* 0x0000001508087224 */ /* 0x001fc600078e021a */
[----:B------:R-:W0:Y:S04]  /*0580*/  LDS R21, [R2+0x900] ;  /* 0x0009000002157984 */ /* 0x000e280000000800 */
[----:B------:R-:W5:Y:S01]  /*0590*/  LDS R26, [R2+0x980] ;  /* 0x00098000021a7984 */ /* 0x000f620000000800 */
[----:B------:R-:W-:-:S03]  /*05a0*/  IMAD R8, R20, R9, R8 ;  /* 0x0000000914087224 */ /* 0x000fc600078e0208 */
[----:B------:R-:W-:Y:S01]  /*05b0*/  LDS R20, [R2+0xa80] ;  /* 0x000a800002147984 */ /* 0x000fe20000000800 */
[----:B-1----:R-:W-:-:S03]  /*05c0*/  IMAD R8, R23, R10, R8 ;  /* 0x0000000a17087224 */ /* 0x002fc600078e0208 */
[----:B------:R-:W-:Y:S01]  /*05d0*/  LDS R23, [R2+0xa00] ;  /* 0x000a000002177984 */ /* 0x000fe20000000800 */
[----:B----4-:R-:W-:-:S03]  /*05e0*/  IMAD R24, R24, R11, R8 ;  /* 0x0000000b18187224 */ /* 0x010fc600078e0208 */
[----:B------:R-:W1:Y:S01]  /*05f0*/  LDS.128 R8, [R5+0x50] ;  /* 0x0000500005087984 */ /* 0x000e620000000c00 */
[----:B--2---:R-:W-:-:S03]  /*0600*/  IMAD R12, R12, R25, R24 ;  /* 0x000000190c0c7224 */ /* 0x004fc600078e0218 */
[----:B------:R-:W2:Y:S01]  /*0610*/  LDS R25, [R2+0xb00] ;  /* 0x000b000002197984 */ /* 0x000ea20000000800 */
[----:B---3--:R-:W-:-:S03]  /*0620*/  IMAD R12, R22, R13, R12 ;  /* 0x0000000d160c7224 */ /* 0x008fc600078e020c */
[----:B------:R-:W3:Y:S04]  /*0630*/  LDS R22, [R2+0xb80] ;  /* 0x000b800002167984 */ /* 0x000ee80000000800 */
[----:B------:R-:W-:Y:S01]  /*0640*/  LDS R24, [R2+0xc80] ;  /* 0x000c800002187984 */ /* 0x000fe20000000800 */
[----:B0-----:R-:W-:-:S03]  /*0650*/  IMAD R12, R21, R14, R12 ;  /* 0x0000000e150c7224 */ /* 0x001fc600078e020c */
[----:B------:R-:W-:Y:S01]  /*0660*/  LDS R21, [R2+0xc00] ;  /* 0x000c000002157984 */ /* 0x000fe20000000800 */
[----:B-----5:R-:W-:-:S03]  /*0670*/  IMAD R26, R26, R15, R12 ;  /* 0x0000000f1a1a7224 */ /* 0x020fc600078e020c */
        /* <DEDUP_REMOVED lines=13> */
[----:B------:R-:W-:-:S04]  /*0750*/  IMAD R13, R24, R13, R26 ;  /* 0x0000000d180d7224 */ /* 0x000fc800078e021a */
[----:B-1----:R-:W-:-:S04]  /*0760*/  IMAD R13, R23, R14, R13 ;  /* 0x0000000e170d7224 */ /* 0x002fc800078e020d */
[----:B----4-:R-:W-:-:S04]  /*0770*/  IMAD R13, R20, R15, R13 ;  /* 0x0000000f140d7224 */ /* 0x010fc800078e020d */
[----:B--2---:R-:W-:-:S04]  /*0780*/  IMAD R8, R8, R25, R13 ;  /* 0x0000001908087224 */ /* 0x004fc800078e020d */
[----:B---3--:R-:W-:Y:S01]  /*0790*/  IMAD R8, R22, R9, R8 ;  /* 0x0000000916087224 */ /* 0x008fe200078e0208 */
[----:B------:R-:W-:Y:S02]  /*07a0*/  IADD3 R16, PT, PT, R16, 0x20, RZ ;  /* 0x0000002010107810 */ /* 0x000fe40007ffe0ff */
[----:B------:R-:W-:Y:S02]  /*07b0*/  IADD3 R6, PT, PT, R6, 0x20, RZ ;  /* 0x0000002006067810 */ /* 0x000fe40007ffe0ff */
[----:B------:R-:W-:Y:S01]  /*07c0*/  LEA R7, R0, R7, 0x5 ;  /* 0x0000000700077211 */ /* 0x000fe200078e28ff */
[----:B0-----:R-:W-:-:S04]  /*07d0*/  IMAD R21, R21, R10, R8 ;  /* 0x0000000a15157224 */ /* 0x001fc800078e0208 */
[----:B-----5:R-:W-:Y:S01]  /*07e0*/  IMAD R21, R12, R11, R21 ;  /* 0x0000000b0c157224 */ /* 0x020fe200078e0215 */
[----:B------:R-:W-:Y:S06]  /*07f0*/  BAR.SYNC.DEFER_BLOCKING 0x0 ;  /* 0x0000000000007b1d */ /* 0x000fec0000010000 */
[----:B------:R-:W-:Y:S05]  /*0800*/  BRA.U UP0, `(.L_x_1) ;  /* 0xfffffff900887547 */ /* 0x000fea000b83ffff */
.L_x_0:
[----:B------:R-:W0:Y:S01]  /*0810*/  LDCU UR4, c[0x0][0x398] ;  /* 0x00007300ff0477ac */ /* 0x000e220008000800 */
[----:B------:R-:W-:-:S04]  /*0820*/  ISETP.GE.AND P0, PT, R18, UR14, PT ;  /* 0x0000000e12007c0c */ /* 0x000fc8000bf06270 */
[----:B0-----:R-:W-:-:S13]  /*0830*/  ISETP.GE.OR P0, PT, R19, UR4, P0 ;  /* 0x0000000413007c0c */ /* 0x001fda0008706670 */
[----:B------:R-:W-:Y:S05]  /*0840*/  @P0 EXIT ;  /* 0x000000000000094d */ /* 0x000fea0003800000 */
[----:B------:R-:W0:Y:S01]  /*0850*/  LDC.64 R2, c[0x0][0x390] ;  /* 0x0000e400ff027b82 */ /* 0x000e220000000a00 */
[----:B------:R-:W-:-:S04]  /*0860*/  IMAD R19, R19, UR14, R18 ;  /* 0x0000000e13137c24 */ /* 0x000fc8000f8e0212 */
[----:B0-----:R-:W-:-:S05]  /*0870*/  IMAD.WIDE.U32 R2, R19, 0x4, R2 ;  /* 0x0000000413027825 */ /* 0x001fca00078e0002 */
[----:B------:R-:W-:Y:S01]  /*0880*/  STG.E desc[UR8][R2.64], R21 ;  /* 0x0000001502007986 */ /* 0x000fe2000c101908 */
[----:B------:R-:W-:Y:S05]  /*0890*/  EXIT ;  /* 0x000000000000794d */ /* 0x000fea0003800000 */
.L_x_2:
[----:B------:R-:W-:-:S00]  /*08a0*/  BRA `(.L_x_2) ;  /* 0xfffffffc00fc7947 */ /* 0x000fc0000383ffff */
[----:B------:R-:W-:-:S00]  /*08b0*/  NOP ;  /* 0x0000000000007918 */ /* 0x000fc00000000000 */
        /* <DEDUP_REMOVED lines=12> */
.L_x_8:


//--------------------- .text._Z13matmul_kernelPiS_S_iii --------------------------
	.section	.text._Z13matmul_kernelPiS_S_iii,"ax",@progbits
	.align	128
        .global         _Z13matmul_kernelPiS_S_iii
        .type           _Z13matmul_kernelPiS_S_iii,@function
        .size           _Z13matmul_kernelPiS_S_iii,(.L_x_9 - _Z13matmul_kernelPiS_S_iii)
        .other          _Z13matmul_kernelPiS_S_iii,@"STO_CUDA_ENTRY STV_DEFAULT"
_Z13matmul_kernelPiS_S_iii:
.text._Z13matmul_kernelPiS_S_iii:
[----:B------:R-:W-:Y:S01]  /*0000*/  LDC R1, c[0x0][0x37c] ;  /* 0x0000df00ff017b82 */ /* 0x000fe20000000800 */
[----:B------:R-:W0:Y:S07]  /*0010*/  S2R R5, SR_TID.X ;  /* 0x0000000000057919 */ /* 0x000e2e0000002100 */
[----:B------:R-:W1:Y:S01]  /*0020*/  LDC R16, c[0x0][0x364] ;  /* 0x0000d900ff107b82 */ /* 0x000e620000000800 */
[----:B------:R-:W2:Y:S01]  /*0030*/  LDCU UR6, c[0x0][0x398] ;  /* 0x00007300ff0677ac */ /* 0x000ea20008000800 */
[----:B------:R-:W1:Y:S06]  /*0040*/  S2R R3, SR_TID.Y ;  /* 0x0000000000037919 */ /* 0x000e6c0000002200 */
[----:B------:R-:W0:Y:S08]  /*0050*/  S2UR UR5, SR_CTAID.X ;  /* 0x00000000000579c3 */ /* 0x000e300000002500 */
[----:B------:R-:W0:Y:S08]  /*0060*/  LDC R0, c[0x0][0x360] ;  /* 0x0000d800ff007b82 */ /* 0x000e300000000800 */
[----:B------:R-:W1:Y:S08]  /*0070*/  S2UR UR4, SR_CTAID.Y ;  /* 0x00000000000479c3 */ /* 0x000e700000002600 */
[----:B------:R-:W3:Y:S01]  /*0080*/  LDC R17, c[0x0][0x3a0] ;  /* 0x0000e800ff117b82 */ /* 0x000ee20000000800 */
[----:B0-----:R-:W-:-:S02]  /*0090*/  IMAD R0, R0, UR5, R5 ;  /* 0x0000000500007c24 */ /* 0x001fc4000f8e0205 */
[----:B-1----:R-:W-:-:S03]  /*00a0*/  IMAD R16, R16, UR4, R3 ;  /* 0x0000000410107c24 */ /* 0x002fc6000f8e0203 */
[----:B---3--:R-:W-:-:S04]  /*00b0*/  ISETP.GE.AND P0, PT, R0, R17, PT ;  /* 0x000000110000720c */ /* 0x008fc80003f06270 */
[----:B--2---:R-:W-:-:S13]  /*00c0*/  ISETP.GE.OR P0, PT, R16, UR6, P0 ;  /* 0x0000000610007c0c */ /* 0x004fda0008706670 */
[----:B------:R-:W-:Y:S05]  /*00d0*/  @P0 EXIT ;  /* 0x000000000000094d */ /* 0x000fea0003800000 */
[----:B------:R-:W0:Y:S01]  /*00e0*/  LDC R19, c[0x0][0x39c] ;  /* 0x0000e700ff137b82 */ /* 0x000e220000000800 */
[----:B------:R-:W1:Y:S01]  /*00f0*/  LDCU.64 UR4, c[0x0][0x358] ;  /* 0x00006b00ff0477ac */ /* 0x000e620008000a00 */
[----:B------:R-:W-:Y:S01]  /*0100*/  HFMA2 R24, -RZ, RZ, 0, 0 ;  /* 0x00000000ff187431 */ /* 0x000fe200000001ff */
[----:B0-----:R-:W-:-:S13]  /*0110*/  ISETP.GE.AND P0, PT, R19, 0x1, PT ;  /* 0x000000011300780c */ /* 0x001fda0003f06270 */
[----:B-1----:R-:W-:Y:S05]  /*0120*/  @!P0 BRA `(.L_x_3) ;  /* 0x0000000400dc8947 */ /* 0x002fea0003800000 */
[C---:B------:R-:W-:Y:S01]  /*0130*/  ISETP.GE.U32.AND P1, PT, R19.reuse, 0x8, PT ;  /* 0x000000081300780c */ /* 0x040fe20003f26070 */
[----:B------:R-:W-:Y:S01]  /*0140*/  IMAD R20, R16, R19, RZ ;  /* 0x0000001310147224 */ /* 0x000fe200078e02ff */
[----:B------:R-:W-:Y:S02]  /*0150*/  LOP3.LUT R27, R19, 0x7, RZ, 0xc0, !PT ;  /* 0x00000007131b7812 */ /* 0x000fe400078ec0ff */
[----:B------:R-:W-:Y:S02]  /*0160*/  MOV R21, RZ ;  /* 0x000000ff00157202 */ /* 0x000fe40000000f00 */
[----:B------:R-:W-:Y:S02]  /*0170*/  ISETP.NE.AND P0, PT, R27, RZ, PT ;  /* 0x000000ff1b00720c */ /* 0x000fe40003f05270 */
[----:B------:R-:W-:-:S05]  /*0180*/  MOV R24, RZ ;  /* 0x000000ff00187202 */ /* 0x000fca0000000f00 */
[----:B------:R-:W-:Y:S06]  /*0190*/  @!P1 BRA `(.L_x_4) ;  /* 0x0000000000c09947 */ /* 0x000fec0003800000 */
[----:B------:R-:W0:Y:S01]  /*01a0*/  LDC.64 R2, c[0x0][0x380] ;  /* 0x0000e000ff027b82 */ /* 0x000e220000000a00 */
[----:B------:R-:W-:Y:S02]  /*01b0*/  LOP3.LUT R21, R19, 0x7ffffff8, RZ, 0xc0, !PT ;  /* 0x7ffffff813157812 */ /* 0x000fe400078ec0ff */
[----:B------:R-:W-:Y:S02]  /*01c0*/  MOV R24, RZ ;  /* 0x000000ff00187202 */ /* 0x000fe40000000f00 */
[----:B------:R-:W-:Y:S02]  /*01d0*/  MOV R18, R0 ;  /* 0x0000000000127202 */ /* 0x000fe40000000f00 */
[----:B------:R-:W-:Y:S01]  /*01e0*/  IADD3 R22, PT, PT, -R21, RZ, RZ ;  /* 0x000000ff15167210 */ /* 0x000fe20007ffe1ff */
[----:B0-----:R-:W-:-:S03]  /*01f0*/  IMAD.WIDE.U32 R2, R20, 0x4, R2 ;  /* 0x0000000414027825 */ /* 0x001fc600078e0002 */
[----:B------:R-:W-:-:S04]  /*0200*/  IADD3 R4, P1, PT, R2, 0x10, RZ ;  /* 0x0000001002047810 */ /* 0x000fc80007f3e0ff */
[----:B------:R-:W-:-:S09]  /*0210*/  IADD3.X R3, PT, PT, RZ, R3, RZ, P1, !PT ;  /* 0x00000003ff037210 */ /* 0x000fd20000ffe4ff */
.L_x_5:
[----:B------:R-:W0:Y:S01]  /*0220*/  LDC.64 R14, c[0x0][0x388] ;  /* 0x0000e200ff0e7b82 */ /* 0x000e220000000a00 */
[----:B------:R-:W-:-:S05]  /*0230*/  MOV R2, R4 ;  /* 0x0000000400027202 */ /* 0x000fca0000000f00 */
[----:B------:R-:W2:Y:S04]  /*0240*/  LDG.E R25, desc[UR4][R2.64+-0x10] ;  /* 0xfffff00402197981 */ /* 0x000ea8000c1e1900 */
[----:B------:R-:W3:Y:S04]  /*0250*/  LDG.E R23, desc[UR4][R2.64+-0xc] ;  /* 0xfffff40402177981 */ /* 0x000ee8000c1e1900 */
[----:B------:R-:W4:Y:S04]  /*0260*/  LDG.E R29, desc[UR4][R2.64+-0x8] ;  /* 0xfffff804021d7981 */ /* 0x000f28000c1e1900 */
[----:B------:R-:W5:Y:S01]  /*0270*/  LDG.E R28, desc[UR4][R2.64+-0x4] ;  /* 0xfffffc04021c7981 */ /* 0x000f62000c1e1900 */
[----:B0-----:R-:W-:-:S05]  /*0280*/  IMAD.WIDE R14, R18, 0x4, R14 ;  /* 0x00000004120e7825 */ /* 0x001fca00078e020e */
[----:B------:R0:W2:Y:S01]  /*0290*/  LDG.E R26, desc[UR4][R14.64] ;  /* 0x000000040e1a7981 */ /* 0x0000a2000c1e1900 */
[----:B------:R-:W-:-:S04]  /*02a0*/  IMAD.WIDE R12, R17, 0x4, R14 ;  /* 0x00000004110c7825 */ /* 0x000fc800078e020e */
[C---:B------:R-:W-:Y:S02]  /*02b0*/  IMAD.WIDE R4, R17.reuse, 0x4, R12 ;  /* 0x0000000411047825 */ /* 0x040fe400078e020c */
[----:B------:R-:W3:Y:S02]  /*02c0*/  LDG.E R12, desc[UR4][R12.64] ;  /* 0x000000040c0c7981 */ /* 0x000ee4000c1e1900 */
[C---:B------:R-:W-:Y:S02]  /*02d0*/  IMAD.WIDE R8, R17.reuse, 0x4, R4 ;  /* 0x0000000411087825 */ /* 0x040fe400078e0204 */
[----:B------:R-:W4:Y:S02]  /*02e0*/  LDG.E R4, desc[UR4][R4.64] ;  /* 0x0000000404047981 */ /* 0x000f24000c1e1900 */
[C---:B------:R-:W-:Y:S02]  /*02f0*/  IMAD.WIDE R6, R17.reuse, 0x4, R8 ;  /* 0x0000000411067825 */ /* 0x040fe400078e0208 */
[----:B------:R-:W5:Y:S02]  /*0300*/  LDG.E R8, desc[UR4][R8.64] ;  /* 0x0000000408087981 */ /* 0x000f64000c1e1900 */
[----:B------:R-:W-:-:S02]  /*0310*/  IMAD.WIDE R10, R17, 0x4, R6 ;  /* 0x00000004110a7825 */ /* 0x000fc400078e0206 */
[----:B------:R-:W5:Y:S04]  /*0320*/  LDG.E R5, desc[UR4][R2.64] ;  /* 0x0000000402057981 */ /* 0x000f68000c1e1900 */
[----:B------:R-:W5:Y:S01]  /*0330*/  LDG.E R6, desc[UR4][R6.64] ;  /* 0x0000000406067981 */ /* 0x000f62000c1e1900 */
[----:B0-----:R-:W-:-:S03]  /*0340*/  IMAD.WIDE R14, R17, 0x4, R10 ;  /* 0x00000004110e7825 */ /* 0x001fc600078e020a */
[----:B------:R-:W5:Y:S04]  /*0350*/  LDG.E R10, desc[UR4][R10.64] ;  /* 0x000000040a0a7981 */ /* 0x000f68000c1e1900 */
[----:B------:R-:W5:Y:S04]  /*0360*/  LDG.E R13, desc[UR4][R14.64] ;  /* 0x000000040e0d7981 */ /* 0x000f68000c1e1900 */
[----:B------:R-:W5:Y:S04]  /*0370*/  LDG.E R7, desc[UR4][R2.64+0x4] ;  /* 0x0000040402077981 */ /* 0x000f68000c1e1900 */
[----:B------:R-:W5:Y:S01]  /*0380*/  LDG.E R9, desc[UR4][R2.64+0xc] ;  /* 0x00000c0402097981 */ /* 0x000f62000c1e1900 */
[----:B--2---:R-:W-:-:S02]  /*0390*/  IMAD R26, R25, R26, R24 ;  /* 0x0000001a191a7224 */ /* 0x004fc400078e0218 */
[----:B------:R-:W-:Y:S02]  /*03a0*/  IMAD.WIDE R24, R17, 0x4, R14 ;  /* 0x0000000411187825 */ /* 0x000fe400078e020e */
[----:B------:R0:W2:Y:S04]  /*03b0*/  LDG.E R14, desc[UR4][R2.64+0x8] ;  /* 0x00000804020e7981 */ /* 0x0000a8000c1e1900 */
[----:B------:R-:W2:Y:S01]  /*03c0*/  LDG.E R24, desc[UR4][R24.64] ;  /* 0x0000000418187981 */ /* 0x000ea2000c1e1900 */
[----:B---3--:R-:W-:Y:S01]  /*03d0*/  IMAD R12, R23, R12, R26 ;  /* 0x0000000c170c7224 */ /* 0x008fe200078e021a */
[----:B------:R-:W-:-:S03]  /*03e0*/  IADD3 R22, PT, PT, R22, 0x8, RZ ;  /* 0x0000000816167810 */ /* 0x000fc60007ffe0ff */
[----:B----4-:R-:W-:Y:S01]  /*03f0*/  IMAD R29, R29, R4, R12 ;  /* 0x000000041d1d7224 */ /* 0x010fe200078e020c */
[----:B------:R-:W-:-:S03]  /*0400*/  ISETP.NE.AND P1, PT, R22, RZ, PT ;  /* 0x000000ff1600720c */ /* 0x000fc60003f25270 */
[----:B-----5:R-:W-:Y:S01]  /*0410*/  IMAD R8, R28, R8, R29 ;  /* 0x000000081c087224 */ /* 0x020fe200078e021d */
[----:B------:R-:W-:-:S03]  /*0420*/  IADD3 R4, P2, PT, R2, 0x20, RZ ;  /* 0x0000002002047810 */ /* 0x000fc60007f5e0ff */
[----:B------:R-:W-:Y:S01]  /*0430*/  IMAD R5, R5, R6, R8 ;  /* 0x0000000605057224 */ /* 0x000fe200078e0208 */
[----:B0-----:R-:W-:Y:S02]  /*0440*/  IADD3.X R3, PT, PT, RZ, R3, RZ, P2, !PT ;  /* 0x00000003ff037210 */ /* 0x001fe400017fe4ff */
[----:B------:R-:W-:Y:S01]  /*0450*/  LEA R18, R17, R18, 0x3 ;  /* 0x0000001211127211 */ /* 0x000fe200078e18ff */
[----:B------:R-:W-:-:S04]  /*0460*/  IMAD R5, R7, R10, R5 ;  /* 0x0000000a07057224 */ /* 0x000fc800078e0205 */
[----:B--2---:R-:W-:-:S04]  /*0470*/  IMAD R5, R14, R13, R5 ;  /* 0x0000000d0e057224 */ /* 0x004fc800078e0205 */
[----:B------:R-:W-:Y:S01]  /*0480*/  IMAD R24, R9, R24, R5 ;  /* 0x0000001809187224 */ /* 0x000fe200078e0205 */
[----:B------:R-:W-:Y:S06]  /*0490*/  @P1 BRA `(.L_x_5) ;  /* 0xfffffffc00601947 */ /* 0x000fec000383ffff */
.L_x_4:
[----:B------:R-:W-:Y:S05]  /*04a0*/  @!P0 BRA `(.L_x_3) ;  /* 0x0000000000fc8947 */ /* 0x000fea0003800000 */
[----:B------:R-:W-:Y:S02]  /*04b0*/  ISETP.GE.U32.AND P1, PT, R27, 0x4, PT ;  /* 0x000000041b00780c */ /* 0x000fe40003f26070 */
[----:B------:R-:W-:-:S04]  /*04c0*/  LOP3.LUT R14, R19, 0x3, RZ, 0xc0, !PT ;  /* 0x00000003130e7812 */ /* 0x000fc800078ec0ff */
[----:B------:R-:W-:-:S07]  /*04d0*/  ISETP.NE.AND P0, PT, R14, RZ, PT ;  /* 0x000000ff0e00720c */ /* 0x000fce0003f05270 */
[----:B------:R-:W-:Y:S06]  /*04e0*/  @!P1 BRA `(.L_x_6) ;  /* 0x00000000006c9947 */ /* 0x000fec0003800000 */
[----:B------:R-:W0:Y:S01]  /*04f0*/  LDC.64 R4, c[0x0][0x388] ;  /* 0x0000e200ff047b82 */ /* 0x000e220000000a00 */
[----:B------:R-:W1:Y:S01]  /*0500*/  LDCU.64 UR6, c[0x0][0x380] ;  /* 0x00007000ff0677ac */ /* 0x000e620008000a00 */
[----:B------:R-:W-:Y:S01]  /*0510*/  IMAD R7, R21, R17, R0 ;  /* 0x0000001115077224 */ /* 0x000fe200078e0200 */
[CC--:B------:R-:W-:Y:S02]  /*0520*/  IADD3 R3, PT, PT, R20.reuse, R21.reuse, RZ ;  /* 0x0000001514037210 */ /* 0x0c0fe40007ffe0ff */
[----:B------:R-:W-:-:S03]  /*0530*/  IADD3 R8, P1, PT, R20, R21, RZ ;  /* 0x0000001514087210 */ /* 0x000fc60007f3e0ff */
[----:B------:R-:W2:Y:S01]  /*0540*/  LDC.64 R12, c[0x0][0x380] ;  /* 0x0000e000ff0c7b82 */ /* 0x000ea20000000a00 */
[----:B0-----:R-:W-:-:S04]  /*0550*/  IMAD.WIDE R4, R7, 0x4, R4 ;  /* 0x0000000407047825 */ /* 0x001fc800078e0204 */
[----:B------:R-:W-:Y:S02]  /*0560*/  IMAD.WIDE R6, R17, 0x4, R4 ;  /* 0x0000000411067825 */ /* 0x000fe400078e0204 */
[----:B------:R-:W3:Y:S02]  /*0570*/  LDG.E R4, desc[UR4][R4.64] ;  /* 0x0000000404047981 */ /* 0x000ee4000c1e1900 */
[----:B--2---:R-:W-:Y:S01]  /*0580*/  IMAD.WIDE.U32 R12, R3, 0x4, R12 ;  /* 0x00000004030c7825 */ /* 0x004fe200078e000c */
[----:B------:R-:W-:Y:S02]  /*0590*/  IADD3.X R3, PT, PT, RZ, RZ, RZ, P1, !PT ;  /* 0x000000ffff037210 */ /* 0x000fe40000ffe4ff */
[----:B-1----:R-:W-:-:S03]  /*05a0*/  LEA R2, P1, R8, UR6, 0x2 ;  /* 0x0000000608027c11 */ /* 0x002fc6000f8210ff */
[----:B------:R-:W3:Y:S01]  /*05b0*/  LDG.E R13, desc[UR4][R12.64] ;  /* 0x000000040c0d7981 */ /* 0x000ee2000c1e1900 */
[----:B------:R-:W-:Y:S01]  /*05c0*/  LEA.HI.X R3, R8, UR7, R3, 0x2, P1 ;  /* 0x0000000708037c11 */ /* 0x000fe200088f1403 */
[C---:B------:R-:W-:Y:S02]  /*05d0*/  IMAD.WIDE R8, R17.reuse, 0x4, R6 ;  /* 0x0000000411087825 */ /* 0x040fe400078e0206 */
[----:B------:R-:W2:Y:S04]  /*05e0*/  LDG.E R6, desc[UR4][R6.64] ;  /* 0x0000000406067981 */ /* 0x000ea8000c1e1900 */
[----:B------:R-:W2:Y:S01]  /*05f0*/  LDG.E R15, desc[UR4][R2.64+0x4] ;  /* 0x00000404020f7981 */ /* 0x000ea2000c1e1900 */
[----:B------:R-:W-:-:S03]  /*0600*/  IMAD.WIDE R10, R17, 0x4, R8 ;  /* 0x00000004110a7825 */ /* 0x000fc600078e0208 */
[----:B------:R-:W4:Y:S04]  /*0610*/  LDG.E R22, desc[UR4][R8.64] ;  /* 0x0000000408167981 */ /* 0x000f28000c1e1900 */
[----:B------:R-:W4:Y:S04]  /*0620*/  LDG.E R18, desc[UR4][R2.64+0x8] ;  /* 0x0000080402127981 */ /* 0x000f28000c1e1900 */
[----:B------:R-:W5:Y:S04]  /*0630*/  LDG.E R26, desc[UR4][R2.64+0xc] ;  /* 0x00000c04021a7981 */ /* 0x000f68000c1e1900 */
[----:B------:R-:W5:Y:S01]  /*0640*/  LDG.E R10, desc[UR4][R10.64] ;  /* 0x000000040a0a7981 */ /* 0x000f62000c1e1900 */
[----:B------:R-:W-:Y:S01]  /*0650*/  IADD3 R21, PT, PT, R21, 0x4, RZ ;  /* 0x0000000415157810 */ /* 0x000fe20007ffe0ff */
[----:B---3--:R-:W-:-:S04]  /*0660*/  IMAD R24, R13, R4, R24 ;  /* 0x000000040d187224 */ /* 0x008fc800078e0218 */
[----:B--2---:R-:W-:-:S04]  /*0670*/  IMAD R15, R15, R6, R24 ;  /* 0x000000060f0f7224 */ /* 0x004fc800078e0218 */
[----:B----4-:R-:W-:-:S04]  /*0680*/  IMAD R15, R18, R22, R15 ;  /* 0x00000016120f7224 */ /* 0x010fc800078e020f */
[----:B-----5:R-:W-:-:S07]  /*0690*/  IMAD R24, R26, R10, R15 ;  /* 0x0000000a1a187224 */ /* 0x020fce00078e020f */
.L_x_6:
[----:B------:R-:W-:Y:S05]  /*06a0*/  @!P0 BRA `(.L_x_3) ;  /* 0x00000000007c8947 */ /* 0x000fea0003800000 */
[----:B------:R-:W-:Y:S01]  /*06b0*/  ISETP.NE.AND P1, PT, R14, 0x1, PT ;  /* 0x000000010e00780c */ /* 0x000fe20003f25270 */
[----:B------:R-:W0:Y:S01]  /*06c0*/  LDC.64 R10, c[0x0][0x380] ;  /* 0x0000e000ff0a7b82 */ /* 0x000e220000000a00 */
[----:B------:R-:W-:-:S04]  /*06d0*/  LOP3.LUT R19, R19, 0x1, RZ, 0xc0, !PT ;  /* 0x0000000113137812 */ /* 0x000fc800078ec0ff */
[----:B------:R-:W-:-:S03]  /*06e0*/  ISETP.NE.U32.AND P0, PT, R19, 0x1, PT ;  /* 0x000000011300780c */ /* 0x000fc60003f05070 */
[----:B------:R-:W1:Y:S04]  /*06f0*/  LDC.64 R8, c[0x0][0x388] ;  /* 0x0000e200ff087b82 */ /* 0x000e680000000a00 */
[CC--:B------:R-:W-:Y:S02]  /*0700*/  @P1 IADD3 R13, PT, PT, R20.reuse, R21.reuse, RZ ;  /* 0x00000015140d1210 */ /* 0x0c0fe40007ffe0ff */
[----:B------:R-:W-:Y:S02]  /*0710*/  @P1 IADD3 R12, P2, PT, R20, R21, RZ ;  /* 0x00000015140c1210 */ /* 0x000fe40007f5e0ff */
[----:B------:R-:W2:Y:S02]  /*0720*/  @P1 LDC.64 R2, c[0x0][0x380] ;  /* 0x0000e000ff021b82 */ /* 0x000ea40000000a00 */
[----:B------:R-:W-:-:S06]  /*0730*/  @P1 IADD3.X R14, PT, PT, RZ, RZ, RZ, P2, !PT ;  /* 0x000000ffff0e1210 */ /* 0x000fcc00017fe4ff */
[----:B------:R-:W3:Y:S01]  /*0740*/  LDC.64 R4, c[0x0][0x380] ;  /* 0x0000e000ff047b82 */ /* 0x000ee20000000a00 */
[----:B0-----:R-:W-:-:S04]  /*0750*/  @P1 IMAD.WIDE.U32 R10, R13, 0x4, R10 ;  /* 0x000000040d0a1825 */ /* 0x001fc800078e000a */
[C---:B------:R-:W-:Y:S01]  /*0760*/  @P1 IMAD R13, R21.reuse, R17, R0 ;  /* 0x00000011150d1224 */ /* 0x040fe200078e0200 */
[----:B------:R-:W-:Y:S01]  /*0770*/  @P1 IADD3 R21, PT, PT, R21, 0x2, RZ ;  /* 0x0000000215151810 */ /* 0x000fe20007ffe0ff */
[----:B------:R-:W4:Y:S01]  /*0780*/  @P1 LDG.E R11, desc[UR4][R10.64] ;  /* 0x000000040a0b1981 */ /* 0x000f22000c1e1900 */
[----:B------:R-:W0:Y:S01]  /*0790*/  LDC.64 R6, c[0x0][0x388] ;  /* 0x0000e200ff067b82 */ /* 0x000e220000000a00 */
[----:B-1----:R-:W-:Y:S01]  /*07a0*/  @P1 IMAD.WIDE R8, R13, 0x4, R8 ;  /* 0x000000040d081825 */ /* 0x002fe200078e0208 */
[----:B------:R-:W-:Y:S02]  /*07b0*/  @!P0 IADD3 R15, PT, PT, R20, R21, RZ ;  /* 0x00000015140f8210 */ /* 0x000fe40007ffe0ff */
[----:B--2---:R-:W-:Y:S01]  /*07c0*/  @P1 LEA R2, P2, R12, R2, 0x2 ;  /* 0x000000020c021211 */ /* 0x004fe200078410ff */
[----:B------:R-:W-:-:S03]  /*07d0*/  @!P0 IMAD R21, R21, R17, R0 ;  /* 0x0000001115158224 */ /* 0x000fc600078e0200 */
[----:B------:R-:W-:Y:S01]  /*07e0*/  @P1 LEA.HI.X R3, R12, R3, R14, 0x2, P2 ;  /* 0x000000030c031211 */ /* 0x000fe200010f140e */
[----:B------:R-:W-:Y:S01]  /*07f0*/  @P1 IMAD.WIDE R12, R17, 0x4, R8 ;  /* 0x00000004110c1825 */ /* 0x000fe200078e0208 */
[----:B------:R-:W4:Y:S03]  /*0800*/  @P1 LDG.E R14, desc[UR4][R8.64] ;  /* 0x00000004080e1981 */ /* 0x000f26000c1e1900 */
[----:B---3--:R-:W-:Y:S01]  /*0810*/  @!P0 IMAD.WIDE.U32 R4, R15, 0x4, R4 ;  /* 0x000000040f048825 */ /* 0x008fe200078e0004 */
[----:B------:R-:W2:Y:S04]  /*0820*/  @P1 LDG.E R2, desc[UR4][R2.64+0x4] ;  /* 0x0000040402021981 */ /* 0x000ea8000c1e1900 */
[----:B------:R-:W2:Y:S01]  /*0830*/  @P1 LDG.E R12, desc[UR4][R12.64] ;  /* 0x000000040c0c1981 */ /* 0x000ea2000c1e1900 */
[----:B0-----:R-:W-:-:S03]  /*0840*/  @!P0 IMAD.WIDE R6, R21, 0x4, R6 ;  /* 0x0000000415068825 */ /* 0x001fc600078e0206 */
[----:B------:R-:W3:Y:S04]  /*0850*/  @!P0 LDG.E R5, desc[UR4][R4.64] ;  /* 0x0000000404058981 */ /* 0x000ee8000c1e1900 */
[----:B------:R-:W3:Y:S01]  /*0860*/  @!P0 LDG.E R6, desc[UR4][R6.64] ;  /* 0x0000000406068981 */ /* 0x000ee2000c1e1900 */
[----:B----4-:R-:W-:-:S04]  /*0870*/  @P1 IMAD R11, R11, R14, R24 ;  /* 0x0000000e0b0b1224 */ /* 0x010fc800078e0218 */
[----:B--2---:R-:W-:-:S04]  /*0880*/  @P1 IMAD R24, R2, R12, R11 ;  /* 0x0000000c02181224 */ /* 0x004fc800078e020b */
[----:B---3--:R-:W-:-:S07]  /*0890*/  @!P0 IMAD R24, R5, R6, R24 ;  /* 0x0000000605188224 */ /* 0x008fce00078e0218 */
.L_x_3:
[----:B------:R-:W0:Y:S01]  /*08a0*/  LDC.64 R2, c[0x0][0x390] ;  /* 0x0000e400ff027b82 */ /* 0x000e220000000a00 */
[----:B------:R-:W-:-:S04]  /*08b0*/  IMAD R17, R16, R17, R0 ;  /* 0x0000001110117224 */ /* 0x000fc800078e0200 */
[----:B0-----:R-:W-:-:S05]  /*08c0*/  IMAD.WIDE R2, R17, 0x4, R2 ;  /* 0x0000000411027825 */ /* 0x001fca00078e0202 */
[----:B------:R-:W-:Y:S01]  /*08d0*/  STG.E desc[UR4][R2.64], R24 ;  /* 0x0000001802007986 */ /* 0x000fe2000c101904 */
[----:B------:R-:W-:Y:S05]  /*08e0*/  EXIT ;  /* 0x000000000000794d */ /* 0x000fea0003800000 */
.L_x_7:
        /* <DEDUP_REMOVED lines=9> */
.L_x_9:


//--------------------- .nv.shared._Z20matmul_kernel_sharedPiS_S_iii --------------------------
	.section	.nv.shared._Z20matmul_kernel_sharedPiS_S_iii,"aw",@nobits
	.sectionflags	@""
	.align	4
.nv.shared._Z20matmul_kernel_sharedPiS_S_iii:
	.zero		9216


//--------------------- .nv.shared.reserved.0     --------------------------
	.section	.nv.shared.reserved.0,"aw",@nobits
	.weak		__nv_reservedSMEM_offset_0_alias
	.size		__nv_reservedSMEM_offset_0_alias, 0, 64
	.other		__nv_reservedSMEM_offset_0_alias,@"STO_CUDA_RESERVED_SHARED STV_DEFAULT"
__nv_reservedSMEM_offset_0_alias:
	.zero		0
	.zero		64


//--------------------- .nv.constant0._Z20matmul_kernel_sharedPiS_S_iii --------------------------
	.section	.nv.constant0._Z20matmul_kernel_sharedPiS_S_iii,"a",@progbits
	.sectionflags	@""
	.align	4
.nv.constant0._Z20matmul_kernel_sharedPiS_S_iii:
	.zero		932


//--------------------- .nv.constant0._Z13matmul_kernelPiS_S_iii --------------------------
	.section	.nv.constant0._Z13matmul_kernelPiS_S_iii,"a",@progbits
	.sectionflags	@""
	.align	4
.nv.constant0._Z13matmul_kernelPiS_S_iii:
	.zero		932


//--------------------- SYMBOLS --------------------------

	.type		.nv.reservedSmem.offset0,@object
	.size		.nv.reservedSmem.offset0,0x4
	.type		.nv.reservedSmem.cap,@object
	.size		.nv.reservedSmem.cap,0x4
